//
// Generated by NVIDIA NVVM Compiler
//
// Compiler Build ID: CL-36424714
// Cuda compilation tools, release 13.0, V13.0.88
// Based on NVVM 20.0.0
//

.version 9.0
.target sm_100
.address_size 64

	// .globl	_Z16hs_kernel_globalPiS_ij

.visible .entry _Z16hs_kernel_globalPiS_ij(
	.param .u64 .ptr .align 1 _Z16hs_kernel_globalPiS_ij_param_0,
	.param .u64 .ptr .align 1 _Z16hs_kernel_globalPiS_ij_param_1,
	.param .u32 _Z16hs_kernel_globalPiS_ij_param_2,
	.param .u32 _Z16hs_kernel_globalPiS_ij_param_3
)
{
	.reg .pred 	%p<3>;
	.reg .b32 	%r<14>;
	.reg .b64 	%rd<11>;

	ld.param.u64 	%rd2, [_Z16hs_kernel_globalPiS_ij_param_0];
	ld.param.u64 	%rd3, [_Z16hs_kernel_globalPiS_ij_param_1];
	ld.param.u32 	%r5, [_Z16hs_kernel_globalPiS_ij_param_2];
	ld.param.u32 	%r6, [_Z16hs_kernel_globalPiS_ij_param_3];
	cvta.to.global.u64 	%rd1, %rd3;
	mov.u32 	%r7, %tid.x;
	mov.u32 	%r8, %ntid.x;
	mov.u32 	%r9, %ctaid.x;
	mad.lo.s32 	%r1, %r8, %r9, %r7;
	setp.ge.u32 	%p1, %r1, %r6;
	@%p1 bra 	$L__BB0_4;
	mul.wide.s32 	%rd4, %r1, 4;
	add.s64 	%rd5, %rd1, %rd4;
	ld.global.u32 	%r2, [%rd5];
	setp.lt.s32 	%p2, %r1, %r5;
	mov.b32 	%r13, 0;
	@%p2 bra 	$L__BB0_3;
	sub.s32 	%r11, %r1, %r5;
	mul.wide.s32 	%rd6, %r11, 4;
	add.s64 	%rd7, %rd1, %rd6;
	ld.global.u32 	%r13, [%rd7];
$L__BB0_3:
	add.s32 	%r12, %r13, %r2;
	cvta.to.global.u64 	%rd8, %rd2;
	add.s64 	%rd10, %rd8, %rd4;
	st.global.u32 	[%rd10], %r12;
$L__BB0_4:
	ret;

}


// ===== COMPILED SASS (sm_100) =====

	.target	sm_100

	.elftype	@"ET_EXEC"


//--------------------- .note.nv.tkinfo           --------------------------
	.section	.note.nv.tkinfo,"",@"SHT_NOTE"
	.sectionflags	@"SHF_NOTE_NV_TKINFO"
	.tkinfo
        /*0018*/ 	.word	0x00000002
        /*0030*/ 	.string	""
        /*0030*/ 	.string	"ptxas"
        /*0030*/ 	.string	"Cuda compilation tools, release 13.0, V13.0.88"
        /*0030*/ 	.string	"Build cuda_13.0.r13.0/compiler.36424714_0"
        /*0030*/ 	.string	"-arch sm_100 -m 64 "



//--------------------- .note.nv.cuinfo           --------------------------
	.section	.note.nv.cuinfo,"",@"SHT_NOTE"
	.sectionflags	@"SHF_NOTE_NV_CUINFO"
        /*0018*/ 	.short	0x0002
        /*001a*/ 	.short	0x0064
        /*001c*/ 	.short	0x0082
	.zero		2


//--------------------- .nv.info                  --------------------------
	.section	.nv.info,"",@"SHT_CUDA_INFO"
	.align	4


	//----- nvinfo : EIATTR_REGCOUNT
	.align		4
        /*0000*/ 	.byte	0x04, 0x2f
        /*0002*/ 	.short	(.L_1 - .L_0)
	.align		4
.L_0:
        /*0004*/ 	.word	index@(_Z16hs_kernel_globalPiS_ij)
        /*0008*/ 	.word	0x0000000e


	//----- nvinfo : EIATTR_FRAME_SIZE
	.align		4
.L_1:
        /*000c*/ 	.byte	0x04, 0x11
        /*000e*/ 	.short	(.L_3 - .L_2)
	.align		4
.L_2:
        /*0010*/ 	.word	index@(_Z16hs_kernel_globalPiS_ij)
        /*0014*/ 	.word	0x00000000


	//----- nvinfo : EIATTR_MIN_STACK_SIZE
	.align		4
.L_3:
        /*0018*/ 	.byte	0x04, 0x12
        /*001a*/ 	.short	(.L_5 - .L_4)
	.align		4
.L_4:
        /*001c*/ 	.word	index@(_Z16hs_kernel_globalPiS_ij)
        /*0020*/ 	.word	0x00000000
.L_5:


//--------------------- .nv.compat                --------------------------
	.section	.nv.compat,"",@"SHT_CUDA_COMPAT_INFO"
	.align	4
        /*0000*/ 	.byte	0x02, 0x09, 0x00, 0x00, 0x02, 0x02, 0x01, 0x00, 0x02, 0x05, 0x05, 0x00, 0x03, 0x07, 0x01, 0x01
        /*0010*/ 	.byte	0x02, 0x03, 0x00, 0x00, 0x02, 0x06, 0x01, 0x00, 0x04, 0x0b, 0x08, 0x00, 0x09, 0x00, 0x00, 0x00
        /*0020*/ 	.byte	0x00, 0x00, 0x00, 0x00


//--------------------- .nv.info._Z16hs_kernel_globalPiS_ij --------------------------
	.section	.nv.info._Z16hs_kernel_globalPiS_ij,"",@"SHT_CUDA_INFO"
	.sectionflags	@""
	.align	4


	//----- nvinfo : EIATTR_CUDA_API_VERSION
	.align		4
        /*0000*/ 	.byte	0x04, 0x37
        /*0002*/ 	.short	(.L_7 - .L_6)
.L_6:
        /*0004*/ 	.word	0x00000082


	//----- nvinfo : EIATTR_KPARAM_INFO
	.align		4
.L_7:
        /*0008*/ 	.byte	0x04, 0x17
        /*000a*/ 	.short	(.L_9 - .L_8)
.L_8:
        /*000c*/ 	.word	0x00000000
        /*0010*/ 	.short	0x0003
        /*0012*/ 	.short	0x0014
        /*0014*/ 	.byte	0x00, 0xf0, 0x11, 0x00


	//----- nvinfo : EIATTR_KPARAM_INFO
	.align		4
.L_9:
        /*0018*/ 	.byte	0x04, 0x17
        /*001a*/ 	.short	(.L_11 - .L_10)
.L_10:
        /*001c*/ 	.word	0x00000000
        /*0020*/ 	.short	0x0002
        /*0022*/ 	.short	0x0010
        /*0024*/ 	.byte	0x00, 0xf0, 0x11, 0x00


	//----- nvinfo : EIATTR_KPARAM_INFO
	.align		4
.L_11:
        /*0028*/ 	.byte	0x04, 0x17
        /*002a*/ 	.short	(.L_13 - .L_12)
.L_12:
        /*002c*/ 	.word	0x00000000
        /*0030*/ 	.short	0x0001
        /*0032*/ 	.short	0x0008
        /*0034*/ 	.byte	0x00, 0xf5, 0x21, 0x00


	//----- nvinfo : EIATTR_KPARAM_INFO
	.align		4
.L_13:
        /*0038*/ 	.byte	0x04, 0x17
        /*003a*/ 	.short	(.L_15 - .L_14)
.L_14:
        /*003c*/ 	.word	0x00000000
        /*0040*/ 	.short	0x0000
        /*0042*/ 	.short	0x0000
        /*0044*/ 	.byte	0x00, 0xf5, 0x21, 0x00


	//----- nvinfo : EIATTR_SPARSE_MMA_MASK
	.align		4
.L_15:
        /*0048*/ 	.byte	0x03, 0x50
        /*004a*/ 	.short	0x0000


	//----- nvinfo : EIATTR_MAXREG_COUNT
	.align		4
        /*004c*/ 	.byte	0x03, 0x1b
        /*004e*/ 	.short	0x00ff


	//----- nvinfo : EIATTR_MERCURY_ISA_VERSION
	.align		4
        /*0050*/ 	.byte	0x03, 0x5f
        /*0052*/ 	.short	0x0101


	//----- nvinfo : EIATTR_VRC_CTA_INIT_COUNT
	.align		4
        /*0054*/ 	.byte	0x02, 0x4a
	.zero		1
	.zero		1


	//----- nvinfo : EIATTR_EXIT_INSTR_OFFSETS
	.align		4
        /*0058*/ 	.byte	0x04, 0x1c
        /*005a*/ 	.short	(.L_17 - .L_16)


	//   ....[0]....
.L_16:
        /*005c*/ 	.word	0x00000070


	//   ....[1]....
        /*0060*/ 	.word	0x00000160


	//----- nvinfo : EIATTR_CBANK_PARAM_SIZE
	.align		4
.L_17:
        /*0064*/ 	.byte	0x03, 0x19
        /*0066*/ 	.short	0x0018


	//----- nvinfo : EIATTR_PARAM_CBANK
	.align		4
        /*0068*/ 	.byte	0x04, 0x0a
        /*006a*/ 	.short	(.L_19 - .L_18)
	.align		4
.L_18:
        /*006c*/ 	.word	index@(.nv.constant0._Z16hs_kernel_globalPiS_ij)
        /*0070*/ 	.short	0x0380
        /*0072*/ 	.short	0x0018


	//----- nvinfo : EIATTR_SW_WAR
	.align		4
.L_19:
        /*0074*/ 	.byte	0x04, 0x36
        /*0076*/ 	.short	(.L_21 - .L_20)
.L_20:
        /*0078*/ 	.word	0x00000008
.L_21:


//--------------------- .nv.callgraph             --------------------------
	.section	.nv.callgraph,"",@"SHT_CUDA_CALLGRAPH"
	.align	4
	.sectionentsize	8
	.align		4
        /*0000*/ 	.word	0x00000000
	.align		4
        /*0004*/ 	.word	0xffffffff
	.align		4
        /*0008*/ 	.word	0x00000000
	.align		4
        /*000c*/ 	.word	0xfffffffe
	.align		4
        /*0010*/ 	.word	0x00000000
	.align		4
        /*0014*/ 	.word	0xfffffffd
	.align		4
        /*0018*/ 	.word	0x00000000
	.align		4
        /*001c*/ 	.word	0xfffffffc


//--------------------- .text._Z16hs_kernel_globalPiS_ij --------------------------
	.section	.text._Z16hs_kernel_globalPiS_ij,"ax",@progbits
	.align	128
        .global         _Z16hs_kernel_globalPiS_ij
        .type           _Z16hs_kernel_globalPiS_ij,@function
        .size           _Z16hs_kernel_globalPiS_ij,(.L_x_1 - _Z16hs_kernel_globalPiS_ij)
        .other          _Z16hs_kernel_globalPiS_ij,@"STO_CUDA_ENTRY STV_DEFAULT"
_Z16hs_kernel_globalPiS_ij:
.text._Z16hs_kernel_globalPiS_ij:
[----:B------:R-:W-:Y:S01]  /*0000*/  LDC R1, c[0x0][0x37c] ;  /* 0x0000df00ff017b82 */ /* 0x000fe20000000800 */
[----:B------:R-:W0:Y:S01]  /*0010*/  S2R R9, SR_TID.X ;  /* 0x0000000000097919 */ /* 0x000e220000002100 */
[----:B------:R-:W0:Y:S01]  /*0020*/  LDCU UR4, c[0x0][0x360] ;  /* 0x00006c00ff0477ac */ /* 0x000e220008000800 */
[----:B------:R-:W0:Y:S01]  /*0030*/  S2R R0, SR_CTAID.X ;  /* 0x0000000000007919 */ /* 0x000e220000002500 */
[----:B------:R-:W1:Y:S01]  /*0040*/  LDCU UR5, c[0x0][0x394] ;  /* 0x00007280ff0577ac */ /* 0x000e620008000800 */
[----:B0-----:R-:W-:-:S05]  /*0050*/  IMAD R9, R0, UR4, R9 ;  /* 0x0000000400097c24 */ /* 0x001fca000f8e0209 */
[----:B-1----:R-:W-:-:S13]  /*0060*/  ISETP.GE.U32.AND P0, PT, R9, UR5, PT ;  /* 0x0000000509007c0c */ /* 0x002fda000bf06070 */
[----:B------:R-:W-:Y:S05]  /*0070*/  @P0 EXIT ;  /* 0x000000000000094d */ /* 0x000fea0003800000 */
[----:B------:R-:W0:Y:S01]  /*0080*/  LDCU UR6, c[0x0][0x390] ;  /* 0x00007200ff0677ac */ /* 0x000e220008000800 */
[----:B------:R-:W1:Y:S01]  /*0090*/  LDC.64 R4, c[0x0][0x388] ;  /* 0x0000e200ff047b82 */ /* 0x000e620000000a00 */
[----:B------:R-:W-:Y:S01]  /*00a0*/  HFMA2 R11, -RZ, RZ, 0, 0 ;  /* 0x00000000ff0b7431 */ /* 0x000fe200000001ff */
[----:B------:R-:W2:Y:S01]  /*00b0*/  LDCU.64 UR4, c[0x0][0x358] ;  /* 0x00006b00ff0477ac */ /* 0x000ea20008000a00 */
[C---:B0-----:R-:W-:Y:S01]  /*00c0*/  ISETP.GE.AND P0, PT, R9.reuse, UR6, PT ;  /* 0x0000000609007c0c */ /* 0x041fe2000bf06270 */
[----:B-1----:R-:W-:-:S12]  /*00d0*/  IMAD.WIDE R2, R9, 0x4, R4 ;  /* 0x0000000409027825 */ /* 0x002fd800078e0204 */
[----:B------:R-:W-:Y:S01]  /*00e0*/  @P0 IADD3 R7, PT, PT, R9, -UR6, RZ ;  /* 0x8000000609070c10 */ /* 0x000fe2000fffe0ff */
[----:B--2---:R-:W2:Y:S04]  /*00f0*/  LDG.E R2, desc[UR4][R2.64] ;  /* 0x0000000402027981 */ /* 0x004ea8000c1e1900 */
[----:B------:R-:W-:Y:S02]  /*0100*/  @P0 IMAD.WIDE R4, R7, 0x4, R4 ;  /* 0x0000000407040825 */ /* 0x000fe400078e0204 */
[----:B------:R-:W0:Y:S03]  /*0110*/  LDC.64 R6, c[0x0][0x380] ;  /* 0x0000e000ff067b82 */ /* 0x000e260000000a00 */
[----:B------:R-:W2:Y:S01]  /*0120*/  @P0 LDG.E R11, desc[UR4][R4.64] ;  /* 0x00000004040b0981 */ /* 0x000ea2000c1e1900 */
[----:B0-----:R-:W-:Y:S01]  /*0130*/  IMAD.WIDE R6, R9, 0x4, R6 ;  /* 0x0000000409067825 */ /* 0x001fe200078e0206 */
[----:B--2---:R-:W-:-:S05]  /*0140*/  IADD3 R11, PT, PT, R2, R11, RZ ;  /* 0x0000000b020b7210 */ /* 0x004fca0007ffe0ff */
[----:B------:R-:W-:Y:S01]  /*0150*/  STG.E desc[UR4][R6.64], R11 ;  /* 0x0000000b06007986 */ /* 0x000fe2000c101904 */
[----:B------:R-:W-:Y:S05]  /*0160*/  EXIT ;  /* 0x000000000000794d */ /* 0x000fea0003800000 */
.L_x_0:
[----:B------:R-:W-:-:S00]  /*0170*/  BRA `(.L_x_0) ;  /* 0xfffffffc00fc7947 */ /* 0x000fc0000383ffff */
[----:B------:R-:W-:-:S00]  /*0180*/  NOP ;  /* 0x0000000000007918 */ /* 0x000fc00000000000 */
[----:B------:R-:W-:-:S00]  /*0190*/  NOP ;  /* 0x0000000000007918 */ /* 0x000fc00000000000 */
[----:B------:R-:W-:-:S00]  /*01a0*/  NOP ;  /* 0x0000000000007918 */ /* 0x000fc00000000000 */
[----:B------:R-:W-:-:S00]  /*01b0*/  NOP ;  /* 0x0000000000007918 */ /* 0x000fc00000000000 */
[----:B------:R-:W-:-:S00]  /*01c0*/  NOP ;  /* 0x0000000000007918 */ /* 0x000fc00000000000 */
[----:B------:R-:W-:-:S00]  /*01d0*/  NOP ;  /* 0x0000000000007918 */ /* 0x000fc00000000000 */
[----:B------:R-:W-:-:S00]  /*01e0*/  NOP ;  /* 0x0000000000007918 */ /* 0x000fc00000000000 */
[----:B------:R-:W-:-:S00]  /*01f0*/  NOP ;  /* 0x0000000000007918 */ /* 0x000fc00000000000 */
.L_x_1:


//--------------------- .nv.shared.reserved.0     --------------------------
	.section	.nv.shared.reserved.0,"aw",@nobits
	.weak		__nv_reservedSMEM_offset_0_alias
	.size		__nv_reservedSMEM_offset_0_alias, 0, 64
	.other		__nv_reservedSMEM_offset_0_alias,@"STO_CUDA_RESERVED_SHARED STV_DEFAULT"
__nv_reservedSMEM_offset_0_alias:
	.zero		0
	.zero		64


//--------------------- .nv.constant0._Z16hs_kernel_globalPiS_ij --------------------------
	.section	.nv.constant0._Z16hs_kernel_globalPiS_ij,"a",@progbits
	.sectionflags	@""
	.align	4
.nv.constant0._Z16hs_kernel_globalPiS_ij:
	.zero		920


//--------------------- SYMBOLS --------------------------

	.type		.nv.reservedSmem.offset0,@object
	.size		.nv.reservedSmem.offset0,0x4
